//
// Generated by NVIDIA NVVM Compiler
//
// Compiler Build ID: CL-36424714
// Cuda compilation tools, release 13.0, V13.0.88
// Based on NVVM 20.0.0
//

.version 9.0
.target sm_100
.address_size 64

	// .globl	gemm_naive_kernel

.visible .entry gemm_naive_kernel(
	.param .u64 .ptr .align 1 gemm_naive_kernel_param_0,
	.param .u64 .ptr .align 1 gemm_naive_kernel_param_1,
	.param .u64 .ptr .align 1 gemm_naive_kernel_param_2,
	.param .u32 gemm_naive_kernel_param_3,
	.param .u32 gemm_naive_kernel_param_4,
	.param .u32 gemm_naive_kernel_param_5
)
{
	.reg .pred 	%p<13>;
	.reg .b32 	%r<41>;
	.reg .b32 	%f<68>;
	.reg .b64 	%rd<53>;

	ld.param.u64 	%rd7, [gemm_naive_kernel_param_0];
	ld.param.u64 	%rd8, [gemm_naive_kernel_param_1];
	ld.param.u64 	%rd6, [gemm_naive_kernel_param_2];
	ld.param.u32 	%r20, [gemm_naive_kernel_param_3];
	ld.param.u32 	%r18, [gemm_naive_kernel_param_4];
	ld.param.u32 	%r19, [gemm_naive_kernel_param_5];
	cvta.to.global.u64 	%rd1, %rd8;
	cvta.to.global.u64 	%rd2, %rd7;
	mov.u32 	%r21, %ctaid.y;
	mov.u32 	%r22, %ntid.y;
	mov.u32 	%r23, %tid.y;
	mad.lo.s32 	%r1, %r21, %r22, %r23;
	mov.u32 	%r24, %ctaid.x;
	mov.u32 	%r25, %ntid.x;
	mov.u32 	%r26, %tid.x;
	mad.lo.s32 	%r2, %r24, %r25, %r26;
	setp.ge.s32 	%p1, %r1, %r20;
	setp.ge.s32 	%p2, %r2, %r19;
	or.pred  	%p3, %p1, %p2;
	@%p3 bra 	$L__BB0_14;
	setp.lt.s32 	%p4, %r18, 1;
	mov.f32 	%f67, 0f00000000;
	@%p4 bra 	$L__BB0_13;
	mul.lo.s32 	%r3, %r18, %r1;
	and.b32  	%r4, %r18, 7;
	setp.lt.u32 	%p5, %r18, 8;
	mov.f32 	%f67, 0f00000000;
	mov.b32 	%r39, 0;
	@%p5 bra 	$L__BB0_5;
	and.b32  	%r39, %r18, 2147483640;
	neg.s32 	%r37, %r39;
	shl.b32 	%r7, %r19, 3;
	mul.wide.u32 	%rd9, %r3, 4;
	add.s64 	%rd10, %rd9, %rd2;
	add.s64 	%rd52, %rd10, 16;
	mov.f32 	%f67, 0f00000000;
	mul.wide.s32 	%rd13, %r19, 4;
	mov.u32 	%r36, %r2;
$L__BB0_4:
	.pragma "nounroll";
	ld.global.f32 	%f17, [%rd52+-16];
	mul.wide.s32 	%rd11, %r36, 4;
	add.s64 	%rd12, %rd1, %rd11;
	ld.global.f32 	%f18, [%rd12];
	fma.rn.f32 	%f19, %f17, %f18, %f67;
	ld.global.f32 	%f20, [%rd52+-12];
	add.s64 	%rd14, %rd12, %rd13;
	ld.global.f32 	%f21, [%rd14];
	fma.rn.f32 	%f22, %f20, %f21, %f19;
	ld.global.f32 	%f23, [%rd52+-8];
	add.s64 	%rd15, %rd14, %rd13;
	ld.global.f32 	%f24, [%rd15];
	fma.rn.f32 	%f25, %f23, %f24, %f22;
	ld.global.f32 	%f26, [%rd52+-4];
	add.s64 	%rd16, %rd15, %rd13;
	ld.global.f32 	%f27, [%rd16];
	fma.rn.f32 	%f28, %f26, %f27, %f25;
	ld.global.f32 	%f29, [%rd52];
	add.s64 	%rd17, %rd16, %rd13;
	ld.global.f32 	%f30, [%rd17];
	fma.rn.f32 	%f31, %f29, %f30, %f28;
	ld.global.f32 	%f32, [%rd52+4];
	add.s64 	%rd18, %rd17, %rd13;
	ld.global.f32 	%f33, [%rd18];
	fma.rn.f32 	%f34, %f32, %f33, %f31;
	ld.global.f32 	%f35, [%rd52+8];
	add.s64 	%rd19, %rd18, %rd13;
	ld.global.f32 	%f36, [%rd19];
	fma.rn.f32 	%f37, %f35, %f36, %f34;
	ld.global.f32 	%f38, [%rd52+12];
	add.s64 	%rd20, %rd19, %rd13;
	ld.global.f32 	%f39, [%rd20];
	fma.rn.f32 	%f67, %f38, %f39, %f37;
	add.s32 	%r37, %r37, 8;
	add.s32 	%r36, %r36, %r7;
	add.s64 	%rd52, %rd52, 32;
	setp.ne.s32 	%p6, %r37, 0;
	@%p6 bra 	$L__BB0_4;
$L__BB0_5:
	setp.eq.s32 	%p7, %r4, 0;
	@%p7 bra 	$L__BB0_13;
	and.b32  	%r13, %r18, 3;
	setp.lt.u32 	%p8, %r4, 4;
	@%p8 bra 	$L__BB0_8;
	add.s32 	%r28, %r39, %r3;
	mul.wide.u32 	%rd21, %r28, 4;
	add.s64 	%rd22, %rd2, %rd21;
	ld.global.f32 	%f41, [%rd22];
	mad.lo.s32 	%r29, %r39, %r19, %r2;
	mul.wide.s32 	%rd23, %r29, 4;
	add.s64 	%rd24, %rd1, %rd23;
	ld.global.f32 	%f42, [%rd24];
	fma.rn.f32 	%f43, %f41, %f42, %f67;
	cvt.u64.u32 	%rd25, %r3;
	cvt.u64.u32 	%rd26, %r39;
	add.s64 	%rd27, %rd26, %rd25;
	shl.b64 	%rd28, %rd27, 2;
	add.s64 	%rd29, %rd2, %rd28;
	ld.global.f32 	%f44, [%rd29+4];
	mul.wide.s32 	%rd30, %r19, 4;
	add.s64 	%rd31, %rd24, %rd30;
	ld.global.f32 	%f45, [%rd31];
	fma.rn.f32 	%f46, %f44, %f45, %f43;
	ld.global.f32 	%f47, [%rd29+8];
	add.s64 	%rd32, %rd31, %rd30;
	ld.global.f32 	%f48, [%rd32];
	fma.rn.f32 	%f49, %f47, %f48, %f46;
	ld.global.f32 	%f50, [%rd29+12];
	add.s64 	%rd33, %rd32, %rd30;
	ld.global.f32 	%f51, [%rd33];
	fma.rn.f32 	%f67, %f50, %f51, %f49;
	add.s32 	%r39, %r39, 4;
$L__BB0_8:
	setp.eq.s32 	%p9, %r13, 0;
	@%p9 bra 	$L__BB0_13;
	setp.eq.s32 	%p10, %r13, 1;
	@%p10 bra 	$L__BB0_11;
	add.s32 	%r30, %r39, %r3;
	mul.wide.u32 	%rd34, %r30, 4;
	add.s64 	%rd35, %rd2, %rd34;
	ld.global.f32 	%f53, [%rd35];
	mad.lo.s32 	%r31, %r39, %r19, %r2;
	mul.wide.s32 	%rd36, %r31, 4;
	add.s64 	%rd37, %rd1, %rd36;
	ld.global.f32 	%f54, [%rd37];
	fma.rn.f32 	%f55, %f53, %f54, %f67;
	cvt.u64.u32 	%rd38, %r3;
	cvt.u64.u32 	%rd39, %r39;
	add.s64 	%rd40, %rd39, %rd38;
	shl.b64 	%rd41, %rd40, 2;
	add.s64 	%rd42, %rd2, %rd41;
	ld.global.f32 	%f56, [%rd42+4];
	mul.wide.s32 	%rd43, %r19, 4;
	add.s64 	%rd44, %rd37, %rd43;
	ld.global.f32 	%f57, [%rd44];
	fma.rn.f32 	%f67, %f56, %f57, %f55;
	add.s32 	%r39, %r39, 2;
$L__BB0_11:
	and.b32  	%r32, %r18, 1;
	setp.eq.b32 	%p11, %r32, 1;
	not.pred 	%p12, %p11;
	@%p12 bra 	$L__BB0_13;
	add.s32 	%r33, %r39, %r3;
	mul.wide.u32 	%rd45, %r33, 4;
	add.s64 	%rd46, %rd2, %rd45;
	ld.global.f32 	%f58, [%rd46];
	mad.lo.s32 	%r34, %r39, %r19, %r2;
	mul.wide.s32 	%rd47, %r34, 4;
	add.s64 	%rd48, %rd1, %rd47;
	ld.global.f32 	%f59, [%rd48];
	fma.rn.f32 	%f67, %f58, %f59, %f67;
$L__BB0_13:
	mad.lo.s32 	%r35, %r19, %r1, %r2;
	cvta.to.global.u64 	%rd49, %rd6;
	mul.wide.s32 	%rd50, %r35, 4;
	add.s64 	%rd51, %rd49, %rd50;
	st.global.f32 	[%rd51], %f67;
$L__BB0_14:
	ret;

}
	// .globl	bn_infer_lastdim_kernel
.visible .entry bn_infer_lastdim_kernel(
	.param .u64 .ptr .align 1 bn_infer_lastdim_kernel_param_0,
	.param .u64 .ptr .align 1 bn_infer_lastdim_kernel_param_1,
	.param .u64 .ptr .align 1 bn_infer_lastdim_kernel_param_2,
	.param .u64 .ptr .align 1 bn_infer_lastdim_kernel_param_3,
	.param .u64 .ptr .align 1 bn_infer_lastdim_kernel_param_4,
	.param .u64 .ptr .align 1 bn_infer_lastdim_kernel_param_5,
	.param .u32 bn_infer_lastdim_kernel_param_6,
	.param .u32 bn_infer_lastdim_kernel_param_7,
	.param .f32 bn_infer_lastdim_kernel_param_8
)
{
	.reg .pred 	%p<2>;
	.reg .b32 	%r<9>;
	.reg .b32 	%f<12>;
	.reg .b64 	%rd<21>;

	ld.param.u64 	%rd1, [bn_infer_lastdim_kernel_param_0];
	ld.param.u64 	%rd2, [bn_infer_lastdim_kernel_param_1];
	ld.param.u64 	%rd3, [bn_infer_lastdim_kernel_param_2];
	ld.param.u64 	%rd4, [bn_infer_lastdim_kernel_param_3];
	ld.param.u64 	%rd5, [bn_infer_lastdim_kernel_param_4];
	ld.param.u64 	%rd6, [bn_infer_lastdim_kernel_param_5];
	ld.param.u32 	%r3, [bn_infer_lastdim_kernel_param_6];
	ld.param.u32 	%r2, [bn_infer_lastdim_kernel_param_7];
	ld.param.f32 	%f1, [bn_infer_lastdim_kernel_param_8];
	mov.u32 	%r4, %ctaid.x;
	mov.u32 	%r5, %ntid.x;
	mov.u32 	%r6, %tid.x;
	mad.lo.s32 	%r1, %r4, %r5, %r6;
	mul.lo.s32 	%r7, %r2, %r3;
	setp.ge.s32 	%p1, %r1, %r7;
	@%p1 bra 	$L__BB1_2;
	cvta.to.global.u64 	%rd7, %rd3;
	cvta.to.global.u64 	%rd8, %rd4;
	cvta.to.global.u64 	%rd9, %rd1;
	cvta.to.global.u64 	%rd10, %rd2;
	cvta.to.global.u64 	%rd11, %rd5;
	cvta.to.global.u64 	%rd12, %rd6;
	rem.s32 	%r8, %r1, %r2;
	mul.wide.s32 	%rd13, %r8, 4;
	add.s64 	%rd14, %rd7, %rd13;
	ld.global.f32 	%f2, [%rd14];
	add.f32 	%f3, %f1, %f2;
	rsqrt.approx.f32 	%f4, %f3;
	add.s64 	%rd15, %rd8, %rd13;
	ld.global.f32 	%f5, [%rd15];
	mul.wide.s32 	%rd16, %r1, 4;
	add.s64 	%rd17, %rd9, %rd16;
	ld.global.f32 	%f6, [%rd17];
	add.s64 	%rd18, %rd10, %rd13;
	ld.global.f32 	%f7, [%rd18];
	sub.f32 	%f8, %f6, %f7;
	mul.f32 	%f9, %f5, %f8;
	add.s64 	%rd19, %rd11, %rd13;
	ld.global.f32 	%f10, [%rd19];
	fma.rn.f32 	%f11, %f4, %f9, %f10;
	add.s64 	%rd20, %rd12, %rd16;
	st.global.f32 	[%rd20], %f11;
$L__BB1_2:
	ret;

}


// ===== COMPILED SASS (sm_100) =====

	.target	sm_100

	.elftype	@"ET_EXEC"


//--------------------- .note.nv.tkinfo           --------------------------
	.section	.note.nv.tkinfo,"",@"SHT_NOTE"
	.sectionflags	@"SHF_NOTE_NV_TKINFO"
	.tkinfo
        /*0018*/ 	.word	0x00000002
        /*0030*/ 	.string	""
        /*0030*/ 	.string	"ptxas"
        /*0030*/ 	.string	"Cuda compilation tools, release 13.0, V13.0.88"
        /*0030*/ 	.string	"Build cuda_13.0.r13.0/compiler.36424714_0"
        /*0030*/ 	.string	"-arch sm_100 -m 64 "



//--------------------- .note.nv.cuinfo           --------------------------
	.section	.note.nv.cuinfo,"",@"SHT_NOTE"
	.sectionflags	@"SHF_NOTE_NV_CUINFO"
        /*0018*/ 	.short	0x0002
        /*001a*/ 	.short	0x0064
        /*001c*/ 	.short	0x0082
	.zero		2


//--------------------- .nv.info                  --------------------------
	.section	.nv.info,"",@"SHT_CUDA_INFO"
	.align	4


	//----- nvinfo : EIATTR_REGCOUNT
	.align		4
        /*0000*/ 	.byte	0x04, 0x2f
        /*0002*/ 	.short	(.L_1 - .L_0)
	.align		4
.L_0:
        /*0004*/ 	.word	index@(gemm_naive_kernel)
        /*0008*/ 	.word	0x00000020


	//----- nvinfo : EIATTR_FRAME_SIZE
	.align		4
.L_1:
        /*000c*/ 	.byte	0x04, 0x11
        /*000e*/ 	.short	(.L_3 - .L_2)
	.align		4
.L_2:
        /*0010*/ 	.word	index@(gemm_naive_kernel)
        /*0014*/ 	.word	0x00000000


	//----- nvinfo : EIATTR_REGCOUNT
	.align		4
.L_3:
        /*0018*/ 	.byte	0x04, 0x2f
        /*001a*/ 	.short	(.L_5 - .L_4)
	.align		4
.L_4:
        /*001c*/ 	.word	index@(bn_infer_lastdim_kernel)
        /*0020*/ 	.word	0x00000010


	//----- nvinfo : EIATTR_FRAME_SIZE
	.align		4
.L_5:
        /*0024*/ 	.byte	0x04, 0x11
        /*0026*/ 	.short	(.L_7 - .L_6)
	.align		4
.L_6:
        /*0028*/ 	.word	index@(bn_infer_lastdim_kernel)
        /*002c*/ 	.word	0x00000000


	//----- nvinfo : EIATTR_MIN_STACK_SIZE
	.align		4
.L_7:
        /*0030*/ 	.byte	0x04, 0x12
        /*0032*/ 	.short	(.L_9 - .L_8)
	.align		4
.L_8:
        /*0034*/ 	.word	index@(bn_infer_lastdim_kernel)
        /*0038*/ 	.word	0x00000000


	//----- nvinfo : EIATTR_MIN_STACK_SIZE
	.align		4
.L_9:
        /*003c*/ 	.byte	0x04, 0x12
        /*003e*/ 	.short	(.L_11 - .L_10)
	.align		4
.L_10:
        /*0040*/ 	.word	index@(gemm_naive_kernel)
        /*0044*/ 	.word	0x00000000
.L_11:


//--------------------- .nv.compat                --------------------------
	.section	.nv.compat,"",@"SHT_CUDA_COMPAT_INFO"
	.align	4
        /*0000*/ 	.byte	0x02, 0x09, 0x00, 0x00, 0x02, 0x02, 0x01, 0x00, 0x02, 0x05, 0x05, 0x00, 0x03, 0x07, 0x01, 0x01
        /*0010*/ 	.byte	0x02, 0x03, 0x00, 0x00, 0x02, 0x06, 0x01, 0x00, 0x04, 0x0b, 0x08, 0x00, 0x01, 0x00, 0x00, 0x00
        /*0020*/ 	.byte	0x00, 0x00, 0x00, 0x00


//--------------------- .nv.info.bn_infer_lastdim_kernel --------------------------
	.section	.nv.info.bn_infer_lastdim_kernel,"",@"SHT_CUDA_INFO"
	.sectionflags	@""
	.align	4


	//----- nvinfo : EIATTR_CUDA_API_VERSION
	.align		4
        /*0000*/ 	.byte	0x04, 0x37
        /*0002*/ 	.short	(.L_13 - .L_12)
.L_12:
        /*0004*/ 	.word	0x00000082


	//----- nvinfo : EIATTR_KPARAM_INFO
	.align		4
.L_13:
        /*0008*/ 	.byte	0x04, 0x17
        /*000a*/ 	.short	(.L_15 - .L_14)
.L_14:
        /*000c*/ 	.word	0x00000000
        /*0010*/ 	.short	0x0008
        /*0012*/ 	.short	0x0038
        /*0014*/ 	.byte	0x00, 0xf0, 0x11, 0x00


	//----- nvinfo : EIATTR_KPARAM_INFO
	.align		4
.L_15:
        /*0018*/ 	.byte	0x04, 0x17
        /*001a*/ 	.short	(.L_17 - .L_16)
.L_16:
        /*001c*/ 	.word	0x00000000
        /*0020*/ 	.short	0x0007
        /*0022*/ 	.short	0x0034
        /*0024*/ 	.byte	0x00, 0xf0, 0x11, 0x00


	//----- nvinfo : EIATTR_KPARAM_INFO
	.align		4
.L_17:
        /*0028*/ 	.byte	0x04, 0x17
        /*002a*/ 	.short	(.L_19 - .L_18)
.L_18:
        /*002c*/ 	.word	0x00000000
        /*0030*/ 	.short	0x0006
        /*0032*/ 	.short	0x0030
        /*0034*/ 	.byte	0x00, 0xf0, 0x11, 0x00


	//----- nvinfo : EIATTR_KPARAM_INFO
	.align		4
.L_19:
        /*0038*/ 	.byte	0x04, 0x17
        /*003a*/ 	.short	(.L_21 - .L_20)
.L_20:
        /*003c*/ 	.word	0x00000000
        /*0040*/ 	.short	0x0005
        /*0042*/ 	.short	0x0028
        /*0044*/ 	.byte	0x00, 0xf5, 0x21, 0x00


	//----- nvinfo : EIATTR_KPARAM_INFO
	.align		4
.L_21:
        /*0048*/ 	.byte	0x04, 0x17
        /*004a*/ 	.short	(.L_23 - .L_22)
.L_22:
        /*004c*/ 	.word	0x00000000
        /*0050*/ 	.short	0x0004
        /*0052*/ 	.short	0x0020
        /*0054*/ 	.byte	0x00, 0xf5, 0x21, 0x00


	//----- nvinfo : EIATTR_KPARAM_INFO
	.align		4
.L_23:
        /*0058*/ 	.byte	0x04, 0x17
        /*005a*/ 	.short	(.L_25 - .L_24)
.L_24:
        /*005c*/ 	.word	0x00000000
        /*0060*/ 	.short	0x0003
        /*0062*/ 	.short	0x0018
        /*0064*/ 	.byte	0x00, 0xf5, 0x21, 0x00


	//----- nvinfo : EIATTR_KPARAM_INFO
	.align		4
.L_25:
        /*0068*/ 	.byte	0x04, 0x17
        /*006a*/ 	.short	(.L_27 - .L_26)
.L_26:
        /*006c*/ 	.word	0x00000000
        /*0070*/ 	.short	0x0002
        /*0072*/ 	.short	0x0010
        /*0074*/ 	.byte	0x00, 0xf5, 0x21, 0x00


	//----- nvinfo : EIATTR_KPARAM_INFO
	.align		4
.L_27:
        /*0078*/ 	.byte	0x04, 0x17
        /*007a*/ 	.short	(.L_29 - .L_28)
.L_28:
        /*007c*/ 	.word	0x00000000
        /*0080*/ 	.short	0x0001
        /*0082*/ 	.short	0x0008
        /*0084*/ 	.byte	0x00, 0xf5, 0x21, 0x00


	//----- nvinfo : EIATTR_KPARAM_INFO
	.align		4
.L_29:
        /*0088*/ 	.byte	0x04, 0x17
        /*008a*/ 	.short	(.L_31 - .L_30)
.L_30:
        /*008c*/ 	.word	0x00000000
        /*0090*/ 	.short	0x0000
        /*0092*/ 	.short	0x0000
        /*0094*/ 	.byte	0x00, 0xf5, 0x21, 0x00


	//----- nvinfo : EIATTR_SPARSE_MMA_MASK
	.align		4
.L_31:
        /*0098*/ 	.byte	0x03, 0x50
        /*009a*/ 	.short	0x0000


	//----- nvinfo : EIATTR_MAXREG_COUNT
	.align		4
        /*009c*/ 	.byte	0x03, 0x1b
        /*009e*/ 	.short	0x00ff


	//----- nvinfo : EIATTR_MERCURY_ISA_VERSION
	.align		4
        /*00a0*/ 	.byte	0x03, 0x5f
        /*00a2*/ 	.short	0x0101


	//----- nvinfo : EIATTR_VRC_CTA_INIT_COUNT
	.align		4
        /*00a4*/ 	.byte	0x02, 0x4a
	.zero		1
	.zero		1


	//----- nvinfo : EIATTR_EXIT_INSTR_OFFSETS
	.align		4
        /*00a8*/ 	.byte	0x04, 0x1c
        /*00aa*/ 	.short	(.L_33 - .L_32)


	//   ....[0]....
.L_32:
        /*00ac*/ 	.word	0x00000080


	//   ....[1]....
        /*00b0*/ 	.word	0x000003b0


	//----- nvinfo : EIATTR_CBANK_PARAM_SIZE
	.align		4
.L_33:
        /*00b4*/ 	.byte	0x03, 0x19
        /*00b6*/ 	.short	0x003c


	//----- nvinfo : EIATTR_PARAM_CBANK
	.align		4
        /*00b8*/ 	.byte	0x04, 0x0a
        /*00ba*/ 	.short	(.L_35 - .L_34)
	.align		4
.L_34:
        /*00bc*/ 	.word	index@(.nv.constant0.bn_infer_lastdim_kernel)
        /*00c0*/ 	.short	0x0380
        /*00c2*/ 	.short	0x003c


	//----- nvinfo : EIATTR_SW_WAR
	.align		4
.L_35:
        /*00c4*/ 	.byte	0x04, 0x36
        /*00c6*/ 	.short	(.L_37 - .L_36)
.L_36:
        /*00c8*/ 	.word	0x00000008
.L_37:


//--------------------- .nv.info.gemm_naive_kernel --------------------------
	.section	.nv.info.gemm_naive_kernel,"",@"SHT_CUDA_INFO"
	.sectionflags	@""
	.align	4


	//----- nvinfo : EIATTR_CUDA_API_VERSION
	.align		4
        /*0000*/ 	.byte	0x04, 0x37
        /*0002*/ 	.short	(.L_39 - .L_38)
.L_38:
        /*0004*/ 	.word	0x00000082


	//----- nvinfo : EIATTR_KPARAM_INFO
	.align		4
.L_39:
        /*0008*/ 	.byte	0x04, 0x17
        /*000a*/ 	.short	(.L_41 - .L_40)
.L_40:
        /*000c*/ 	.word	0x00000000
        /*0010*/ 	.short	0x0005
        /*0012*/ 	.short	0x0020
        /*0014*/ 	.byte	0x00, 0xf0, 0x11, 0x00


	//----- nvinfo : EIATTR_KPARAM_INFO
	.align		4
.L_41:
        /*0018*/ 	.byte	0x04, 0x17
        /*001a*/ 	.short	(.L_43 - .L_42)
.L_42:
        /*001c*/ 	.word	0x00000000
        /*0020*/ 	.short	0x0004
        /*0022*/ 	.short	0x001c
        /*0024*/ 	.byte	0x00, 0xf0, 0x11, 0x00


	//----- nvinfo : EIATTR_KPARAM_INFO
	.align		4
.L_43:
        /*0028*/ 	.byte	0x04, 0x17
        /*002a*/ 	.short	(.L_45 - .L_44)
.L_44:
        /*002c*/ 	.word	0x00000000
        /*0030*/ 	.short	0x0003
        /*0032*/ 	.short	0x0018
        /*0034*/ 	.byte	0x00, 0xf0, 0x11, 0x00


	//----- nvinfo : EIATTR_KPARAM_INFO
	.align		4
.L_45:
        /*0038*/ 	.byte	0x04, 0x17
        /*003a*/ 	.short	(.L_47 - .L_46)
.L_46:
        /*003c*/ 	.word	0x00000000
        /*0040*/ 	.short	0x0002
        /*0042*/ 	.short	0x0010
        /*0044*/ 	.byte	0x00, 0xf5, 0x21, 0x00


	//----- nvinfo : EIATTR_KPARAM_INFO
	.align		4
.L_47:
        /*0048*/ 	.byte	0x04, 0x17
        /*004a*/ 	.short	(.L_49 - .L_48)
.L_48:
        /*004c*/ 	.word	0x00000000
        /*0050*/ 	.short	0x0001
        /*0052*/ 	.short	0x0008
        /*0054*/ 	.byte	0x00, 0xf5, 0x21, 0x00


	//----- nvinfo : EIATTR_KPARAM_INFO
	.align		4
.L_49:
        /*0058*/ 	.byte	0x04, 0x17
        /*005a*/ 	.short	(.L_51 - .L_50)
.L_50:
        /*005c*/ 	.word	0x00000000
        /*0060*/ 	.short	0x0000
        /*0062*/ 	.short	0x0000
        /*0064*/ 	.byte	0x00, 0xf5, 0x21, 0x00


	//----- nvinfo : EIATTR_SPARSE_MMA_MASK
	.align		4
.L_51:
        /*0068*/ 	.byte	0x03, 0x50
        /*006a*/ 	.short	0x0000


	//----- nvinfo : EIATTR_MAXREG_COUNT
	.align		4
        /*006c*/ 	.byte	0x03, 0x1b
        /*006e*/ 	.short	0x00ff


	//----- nvinfo : EIATTR_MERCURY_ISA_VERSION
	.align		4
        /*0070*/ 	.byte	0x03, 0x5f
        /*0072*/ 	.short	0x0101


	//----- nvinfo : EIATTR_VRC_CTA_INIT_COUNT
	.align		4
        /*0074*/ 	.byte	0x02, 0x4a
	.zero		1
	.zero		1


	//----- nvinfo : EIATTR_EXIT_INSTR_OFFSETS
	.align		4
        /*0078*/ 	.byte	0x04, 0x1c
        /*007a*/ 	.short	(.L_53 - .L_52)


	//   ....[0]....
.L_52:
        /*007c*/ 	.word	0x000000d0


	//   ....[1]....
        /*0080*/ 	.word	0x000008f0


	//----- nvinfo : EIATTR_CBANK_PARAM_SIZE
	.align		4
.L_53:
        /*0084*/ 	.byte	0x03, 0x19
        /*0086*/ 	.short	0x0024


	//----- nvinfo : EIATTR_PARAM_CBANK
	.align		4
        /*0088*/ 	.byte	0x04, 0x0a
        /*008a*/ 	.short	(.L_55 - .L_54)
	.align		4
.L_54:
        /*008c*/ 	.word	index@(.nv.constant0.gemm_naive_kernel)
        /*0090*/ 	.short	0x0380
        /*0092*/ 	.short	0x0024


	//----- nvinfo : EIATTR_SW_WAR
	.align		4
.L_55:
        /*0094*/ 	.byte	0x04, 0x36
        /*0096*/ 	.short	(.L_57 - .L_56)
.L_56:
        /*0098*/ 	.word	0x00000008
.L_57:


//--------------------- .nv.callgraph             --------------------------
	.section	.nv.callgraph,"",@"SHT_CUDA_CALLGRAPH"
	.align	4
	.sectionentsize	8
	.align		4
        /*0000*/ 	.word	0x00000000
	.align		4
        /*0004*/ 	.word	0xffffffff
	.align		4
        /*0008*/ 	.word	0x00000000
	.align		4
        /*000c*/ 	.word	0xfffffffe
	.align		4
        /*0010*/ 	.word	0x00000000
	.align		4
        /*0014*/ 	.word	0xfffffffd
	.align		4
        /*0018*/ 	.word	0x00000000
	.align		4
        /*001c*/ 	.word	0xfffffffc


//--------------------- .text.bn_infer_lastdim_kernel --------------------------
	.section	.text.bn_infer_lastdim_kernel,"ax",@progbits
	.align	128
        .global         bn_infer_lastdim_kernel
        .type           bn_infer_lastdim_kernel,@function
        .size           bn_infer_lastdim_kernel,(.L_x_6 - bn_infer_lastdim_kernel)
        .other          bn_infer_lastdim_kernel,@"STO_CUDA_ENTRY STV_DEFAULT"
bn_infer_lastdim_kernel:
.text.bn_infer_lastdim_kernel:
[----:B------:R-:W-:Y:S01]  /*0000*/  LDC R1, c[0x0][0x37c] ;  /* 0x0000df00ff017b82 */ /* 0x000fe20000000800 */
[----:B------:R-:W0:Y:S07]  /*0010*/  S2R R5, SR_TID.X ;  /* 0x0000000000057919 */ /* 0x000e2e0000002100 */
[----:B------:R-:W0:Y:S08]  /*0020*/  S2UR UR4, SR_CTAID.X ;  /* 0x00000000000479c3 */ /* 0x000e300000002500 */
[----:B------:R-:W0:Y:S08]  /*0030*/  LDC R0, c[0x0][0x360] ;  /* 0x0000d800ff007b82 */ /* 0x000e300000000800 */
[----:B------:R-:W1:Y:S01]  /*0040*/  LDC.64 R2, c[0x0][0x3b0] ;  /* 0x0000ec00ff027b82 */ /* 0x000e620000000a00 */
[----:B0-----:R-:W-:-:S02]  /*0050*/  IMAD R0, R0, UR4, R5 ;  /* 0x0000000400007c24 */ /* 0x001fc4000f8e0205 */
[----:B-1----:R-:W-:-:S05]  /*0060*/  IMAD R5, R3, R2, RZ ;  /* 0x0000000203057224 */ /* 0x002fca00078e02ff */
[----:B------:R-:W-:-:S13]  /*0070*/  ISETP.GE.AND P0, PT, R0, R5, PT ;  /* 0x000000050000720c */ /* 0x000fda0003f06270 */
[----:B------:R-:W-:Y:S05]  /*0080*/  @P0 EXIT ;  /* 0x000000000000094d */ /* 0x000fea0003800000 */
[----:B------:R-:W-:Y:S01]  /*0090*/  IABS R7, R3 ;  /* 0x0000000300077213 */ /* 0x000fe20000000000 */
[----:B------:R-:W0:Y:S01]  /*00a0*/  LDCU.64 UR4, c[0x0][0x358] ;  /* 0x00006b00ff0477ac */ /* 0x000e220008000a00 */
[----:B------:R-:W-:Y:S01]  /*00b0*/  ISETP.GE.AND P2, PT, R0, RZ, PT ;  /* 0x000000ff0000720c */ /* 0x000fe20003f46270 */
[----:B------:R-:W1:Y:S01]  /*00c0*/  LDC.64 R10, c[0x0][0x3a0] ;  /* 0x0000e800ff0a7b82 */ /* 0x000e620000000a00 */
[----:B------:R-:W2:Y:S01]  /*00d0*/  I2F.RP R2, R7 ;  /* 0x0000000700027306 */ /* 0x000ea20000209400 */
[----:B------:R-:W3:Y:S07]  /*00e0*/  LDCU UR6, c[0x0][0x3b8] ;  /* 0x00007700ff0677ac */ /* 0x000eee0008000800 */
[----:B--2---:R-:W2:Y:S02]  /*00f0*/  MUFU.RCP R2, R2 ;  /* 0x0000000200027308 */ /* 0x004ea40000001000 */
[----:B--2---:R-:W-:-:S06]  /*0100*/  IADD3 R4, PT, PT, R2, 0xffffffe, RZ ;  /* 0x0ffffffe02047810 */ /* 0x004fcc0007ffe0ff */
[----:B------:R2:W4:Y:S02]  /*0110*/  F2I.FTZ.U32.TRUNC.NTZ R5, R4 ;  /* 0x0000000400057305 */ /* 0x000524000021f000 */
[----:B--2---:R-:W-:Y:S01]  /*0120*/  HFMA2 R4, -RZ, RZ, 0, 0 ;  /* 0x00000000ff047431 */ /* 0x004fe200000001ff */
[----:B----4-:R-:W-:-:S05]  /*0130*/  IADD3 R6, PT, PT, RZ, -R5, RZ ;  /* 0x80000005ff067210 */ /* 0x010fca0007ffe0ff */
[----:B------:R-:W-:Y:S01]  /*0140*/  IMAD R9, R6, R7, RZ ;  /* 0x0000000706097224 */ /* 0x000fe200078e02ff */
[----:B------:R-:W-:-:S03]  /*0150*/  IABS R6, R0 ;  /* 0x0000000000067213 */ /* 0x000fc60000000000 */
[----:B------:R-:W-:Y:S02]  /*0160*/  IMAD.HI.U32 R5, R5, R9, R4 ;  /* 0x0000000905057227 */ /* 0x000fe400078e0004 */
[----:B------:R-:W2:Y:S04]  /*0170*/  LDC.64 R8, c[0x0][0x388] ;  /* 0x0000e200ff087b82 */ /* 0x000ea80000000a00 */
[----:B------:R-:W-:-:S05]  /*0180*/  IMAD.HI.U32 R5, R5, R6, RZ ;  /* 0x0000000605057227 */ /* 0x000fca00078e00ff */
[----:B------:R-:W-:-:S05]  /*0190*/  IADD3 R5, PT, PT, -R5, RZ, RZ ;  /* 0x000000ff05057210 */ /* 0x000fca0007ffe1ff */
[C---:B------:R-:W-:Y:S02]  /*01a0*/  IMAD R2, R7.reuse, R5, R6 ;  /* 0x0000000507027224 */ /* 0x040fe400078e0206 */
[----:B------:R-:W4:Y:S03]  /*01b0*/  LDC.64 R4, c[0x0][0x390] ;  /* 0x0000e400ff047b82 */ /* 0x000f260000000a00 */
[----:B------:R-:W-:-:S13]  /*01c0*/  ISETP.GT.U32.AND P0, PT, R7, R2, PT ;  /* 0x000000020700720c */ /* 0x000fda0003f04070 */
[----:B------:R-:W-:Y:S02]  /*01d0*/  @!P0 IADD3 R2, PT, PT, R2, -R7, RZ ;  /* 0x8000000702028210 */ /* 0x000fe40007ffe0ff */
[----:B------:R-:W-:Y:S02]  /*01e0*/  ISETP.NE.AND P0, PT, R3, RZ, PT ;  /* 0x000000ff0300720c */ /* 0x000fe40003f05270 */
[----:B------:R-:W-:-:S13]  /*01f0*/  ISETP.GT.U32.AND P1, PT, R7, R2, PT ;  /* 0x000000020700720c */ /* 0x000fda0003f24070 */
[----:B------:R-:W-:Y:S02]  /*0200*/  @!P1 IADD3 R2, PT, PT, R2, -R7, RZ ;  /* 0x8000000702029210 */ /* 0x000fe40007ffe0ff */
[----:B------:R-:W5:Y:S02]  /*0210*/  LDC.64 R6, c[0x0][0x380] ;  /* 0x0000e000ff067b82 */ /* 0x000f640000000a00 */
[----:B------:R-:W-:-:S04]  /*0220*/  MOV R13, R2 ;  /* 0x00000002000d7202 */ /* 0x000fc80000000f00 */
[----:B------:R-:W-:Y:S02]  /*0230*/  @!P2 IADD3 R13, PT, PT, -R13, RZ, RZ ;  /* 0x000000ff0d0da210 */ /* 0x000fe40007ffe1ff */
[----:B------:R-:W-:-:S05]  /*0240*/  @!P0 LOP3.LUT R13, RZ, R3, RZ, 0x33, !PT ;  /* 0x00000003ff0d8212 */ /* 0x000fca00078e33ff */
[C---:B----4-:R-:W-:Y:S02]  /*0250*/  IMAD.WIDE R2, R13.reuse, 0x4, R4 ;  /* 0x000000040d027825 */ /* 0x050fe400078e0204 */
[----:B------:R-:W4:Y:S03]  /*0260*/  LDC.64 R4, c[0x0][0x398] ;  /* 0x0000e600ff047b82 */ /* 0x000f260000000a00 */
[----:B0-----:R1:W3:Y:S01]  /*0270*/  LDG.E R12, desc[UR4][R2.64] ;  /* 0x00000004020c7981 */ /* 0x0012e2000c1e1900 */
[----:B--2---:R-:W-:-:S04]  /*0280*/  IMAD.WIDE R8, R13, 0x4, R8 ;  /* 0x000000040d087825 */ /* 0x004fc800078e0208 */
[----:B-----5:R-:W-:Y:S02]  /*0290*/  IMAD.WIDE R6, R0, 0x4, R6 ;  /* 0x0000000400067825 */ /* 0x020fe400078e0206 */
[----:B------:R-:W2:Y:S02]  /*02a0*/  LDG.E R9, desc[UR4][R8.64] ;  /* 0x0000000408097981 */ /* 0x000ea4000c1e1900 */
[C---:B-1----:R-:W-:Y:S02]  /*02b0*/  IMAD.WIDE R2, R13.reuse, 0x4, R10 ;  /* 0x000000040d027825 */ /* 0x042fe400078e020a */
[----:B------:R-:W2:Y:S01]  /*02c0*/  LDG.E R6, desc[UR4][R6.64] ;  /* 0x0000000406067981 */ /* 0x000ea2000c1e1900 */
[----:B------:R-:W0:Y:S03]  /*02d0*/  LDC.64 R10, c[0x0][0x3a8] ;  /* 0x0000ea00ff0a7b82 */ /* 0x000e260000000a00 */
[----:B------:R-:W5:Y:S01]  /*02e0*/  LDG.E R2, desc[UR4][R2.64] ;  /* 0x0000000402027981 */ /* 0x000f62000c1e1900 */
[----:B----4-:R-:W-:-:S06]  /*02f0*/  IMAD.WIDE R4, R13, 0x4, R4 ;  /* 0x000000040d047825 */ /* 0x010fcc00078e0204 */
[----:B------:R-:W4:Y:S01]  /*0300*/  LDG.E R4, desc[UR4][R4.64] ;  /* 0x0000000404047981 */ /* 0x000f22000c1e1900 */
[----:B---3--:R-:W-:-:S05]  /*0310*/  FADD R12, R12, UR6 ;  /* 0x000000060c0c7e21 */ /* 0x008fca0008000000 */
[----:B------:R-:W-:-:S13]  /*0320*/  FSETP.GEU.AND P0, PT, |R12|, 1.175494350822287508e-38, PT ;  /* 0x008000000c00780b */ /* 0x000fda0003f0e200 */
[----:B------:R-:W-:-:S04]  /*0330*/  @!P0 FMUL R12, R12, 16777216 ;  /* 0x4b8000000c0c8820 */ /* 0x000fc80000400000 */
[----:B------:R-:W1:Y:S01]  /*0340*/  MUFU.RSQ R13, R12 ;  /* 0x0000000c000d7308 */ /* 0x000e620000001400 */
[----:B--2---:R-:W-:-:S04]  /*0350*/  FADD R7, R6, -R9 ;  /* 0x8000000906077221 */ /* 0x004fc80000000000 */
[----:B----4-:R-:W-:Y:S01]  /*0360*/  FMUL R6, R4, R7 ;  /* 0x0000000704067220 */ /* 0x010fe20000400000 */
[----:B0-----:R-:W-:-:S04]  /*0370*/  IMAD.WIDE R4, R0, 0x4, R10 ;  /* 0x0000000400047825 */ /* 0x001fc800078e020a */
[----:B-1----:R-:W-:-:S04]  /*0380*/  @!P0 FMUL R13, R13, 4096 ;  /* 0x458000000d0d8820 */ /* 0x002fc80000400000 */
[----:B-----5:R-:W-:-:S05]  /*0390*/  FFMA R13, R13, R6, R2 ;  /* 0x000000060d0d7223 */ /* 0x020fca0000000002 */
[----:B------:R-:W-:Y:S01]  /*03a0*/  STG.E desc[UR4][R4.64], R13 ;  /* 0x0000000d04007986 */ /* 0x000fe2000c101904 */
[----:B------:R-:W-:Y:S05]  /*03b0*/  EXIT ;  /* 0x000000000000794d */ /* 0x000fea0003800000 */
.L_x_0:
[----:B------:R-:W-:-:S00]  /*03c0*/  BRA `(.L_x_0) ;  /* 0xfffffffc00fc7947 */ /* 0x000fc0000383ffff */
[----:B------:R-:W-:-:S00]  /*03d0*/  NOP ;  /* 0x0000000000007918 */ /* 0x000fc00000000000 */
        /* <DEDUP_REMOVED lines=10> */
.L_x_6:


//--------------------- .text.gemm_naive_kernel   --------------------------
	.section	.text.gemm_naive_kernel,"ax",@progbits
	.align	128
        .global         gemm_naive_kernel
        .type           gemm_naive_kernel,@function
        .size           gemm_naive_kernel,(.L_x_7 - gemm_naive_kernel)
        .other          gemm_naive_kernel,@"STO_CUDA_ENTRY STV_DEFAULT"
gemm_naive_kernel:
.text.gemm_naive_kernel:
[----:B------:R-:W-:Y:S01]  /*0000*/  LDC R1, c[0x0][0x37c] ;  /* 0x0000df00ff017b82 */ /* 0x000fe20000000800 */
[----:B------:R-:W0:Y:S07]  /*0010*/  S2R R5, SR_TID.X ;  /* 0x0000000000057919 */ /* 0x000e2e0000002100 */
[----:B------:R-:W1:Y:S01]  /*0020*/  LDC R16, c[0x0][0x364] ;  /* 0x0000d900ff107b82 */ /* 0x000e620000000800 */
[----:B------:R-:W2:Y:S01]  /*0030*/  LDCU UR6, c[0x0][0x398] ;  /* 0x00007300ff0677ac */ /* 0x000ea20008000800 */
[----:B------:R-:W1:Y:S06]  /*0040*/  S2R R3, SR_TID.Y ;  /* 0x0000000000037919 */ /* 0x000e6c0000002200 */
[----:B------:R-:W0:Y:S08]  /*0050*/  S2UR UR5, SR_CTAID.X ;  /* 0x00000000000579c3 */ /* 0x000e300000002500 */
[----:B------:R-:W0:Y:S08]  /*0060*/  LDC R0, c[0x0][0x360] ;  /* 0x0000d800ff007b82 */ /* 0x000e300000000800 */
[----:B------:R-:W1:Y:S08]  /*0070*/  S2UR UR4, SR_CTAID.Y ;  /* 0x00000000000479c3 */ /* 0x000e700000002600 */
[----:B------:R-:W3:Y:S01]  /*0080*/  LDC R17, c[0x0][0x3a0] ;  /* 0x0000e800ff117b82 */ /* 0x000ee20000000800 */
[----:B0-----:R-:W-:-:S02]  /*0090*/  IMAD R0, R0, UR5, R5 ;  /* 0x0000000500007c24 */ /* 0x001fc4000f8e0205 */
[----:B-1----:R-:W-:-:S03]  /*00a0*/  IMAD R16, R16, UR4, R3 ;  /* 0x0000000410107c24 */ /* 0x002fc6000f8e0203 */
[----:B---3--:R-:W-:-:S04]  /*00b0*/  ISETP.GE.AND P0, PT, R0, R17, PT ;  /* 0x000000110000720c */ /* 0x008fc80003f06270 */
[----:B--2---:R-:W-:-:S13]  /*00c0*/  ISETP.GE.OR P0, PT, R16, UR6, P0 ;  /* 0x0000000610007c0c */ /* 0x004fda0008706670 */
[----:B------:R-:W-:Y:S05]  /*00d0*/  @P0 EXIT ;  /* 0x000000000000094d */ /* 0x000fea0003800000 */
[----:B------:R-:W0:Y:S01]  /*00e0*/  LDC R19, c[0x0][0x39c] ;  /* 0x0000e700ff137b82 */ /* 0x000e220000000800 */
[----:B------:R-:W1:Y:S01]  /*00f0*/  LDCU.64 UR4, c[0x0][0x358] ;  /* 0x00006b00ff0477ac */ /* 0x000e620008000a00 */
[----:B------:R-:W-:Y:S01]  /*0100*/  HFMA2 R24, -RZ, RZ, 0, 0 ;  /* 0x00000000ff187431 */ /* 0x000fe200000001ff */
[----:B0-----:R-:W-:-:S13]  /*0110*/  ISETP.GE.AND P0, PT, R19, 0x1, PT ;  /* 0x000000011300780c */ /* 0x001fda0003f06270 */
[----:B-1----:R-:W-:Y:S05]  /*0120*/  @!P0 BRA `(.L_x_1) ;  /* 0x0000000400e08947 */ /* 0x002fea0003800000 */
[C---:B------:R-:W-:Y:S01]  /*0130*/  ISETP.GE.U32.AND P1, PT, R19.reuse, 0x8, PT ;  /* 0x000000081300780c */ /* 0x040fe20003f26070 */
[----:B------:R-:W-:Y:S01]  /*0140*/  IMAD R20, R16, R19, RZ ;  /* 0x0000001310147224 */ /* 0x000fe200078e02ff */
[----:B------:R-:W-:Y:S02]  /*0150*/  LOP3.LUT R27, R19, 0x7, RZ, 0xc0, !PT ;  /* 0x00000007131b7812 */ /* 0x000fe400078ec0ff */
[----:B------:R-:W-:Y:S02]  /*0160*/  MOV R24, RZ ;  /* 0x000000ff00187202 */ /* 0x000fe40000000f00 */
[----:B------:R-:W-:Y:S02]  /*0170*/  ISETP.NE.AND P0, PT, R27, RZ, PT ;  /* 0x000000ff1b00720c */ /* 0x000fe40003f05270 */
[----:B------:R-:W-:-:S05]  /*0180*/  MOV R21, RZ ;  /* 0x000000ff00157202 */ /* 0x000fca0000000f00 */
[----:B------:R-:W-:Y:S06]  /*0190*/  @!P1 BRA `(.L_x_2) ;  /* 0x0000000000c49947 */ /* 0x000fec0003800000 */
[----:B------:R-:W0:Y:S01]  /*01a0*/  LDC.64 R2, c[0x0][0x380] ;  /* 0x0000e000ff027b82 */ /* 0x000e220000000a00 */
[----:B------:R-:W-:Y:S02]  /*01b0*/  LOP3.LUT R21, R19, 0x7ffffff8, RZ, 0xc0, !PT ;  /* 0x7ffffff813157812 */ /* 0x000fe400078ec0ff */
[----:B------:R-:W-:Y:S02]  /*01c0*/  MOV R24, RZ ;  /* 0x000000ff00187202 */ /* 0x000fe40000000f00 */
[----:B------:R-:W-:Y:S02]  /*01d0*/  MOV R18, R0 ;  /* 0x0000000000127202 */ /* 0x000fe40000000f00 */
[----:B------:R-:W-:Y:S01]  /*01e0*/  IADD3 R22, PT, PT, -R21, RZ, RZ ;  /* 0x000000ff15167210 */ /* 0x000fe20007ffe1ff */
[----:B0-----:R-:W-:-:S03]  /*01f0*/  IMAD.WIDE.U32 R2, R20, 0x4, R2 ;  /* 0x0000000414027825 */ /* 0x001fc600078e0002 */
[----:B------:R-:W-:-:S04]  /*0200*/  IADD3 R4, P1, PT, R2, 0x10, RZ ;  /* 0x0000001002047810 */ /* 0x000fc80007f3e0ff */
[----:B------:R-:W-:-:S09]  /*0210*/  IADD3.X R5, PT, PT, RZ, R3, RZ, P1, !PT ;  /* 0x00000003ff057210 */ /* 0x000fd20000ffe4ff */
.L_x_3:
[----:B------:R-:W0:Y:S01]  /*0220*/  LDC.64 R14, c[0x0][0x388] ;  /* 0x0000e200ff0e7b82 */ /* 0x000e220000000a00 */
[----:B------:R-:W-:Y:S02]  /*0230*/  MOV R2, R4 ;  /* 0x0000000400027202 */ /* 0x000fe40000000f00 */
[----:B------:R-:W-:-:S05]  /*0240*/  MOV R3, R5 ;  /* 0x0000000500037202 */ /* 0x000fca0000000f00 */
[----:B------:R-:W2:Y:S04]  /*0250*/  LDG.E R25, desc[UR4][R2.64+-0x10] ;  /* 0xfffff00402197981 */ /* 0x000ea8000c1e1900 */
[----:B------:R-:W3:Y:S04]  /*0260*/  LDG.E R23, desc[UR4][R2.64+-0xc] ;  /* 0xfffff40402177981 */ /* 0x000ee8000c1e1900 */
[----:B------:R-:W4:Y:S04]  /*0270*/  LDG.E R29, desc[UR4][R2.64+-0x8] ;  /* 0xfffff804021d7981 */ /* 0x000f28000c1e1900 */
[----:B------:R-:W5:Y:S01]  /*0280*/  LDG.E R28, desc[UR4][R2.64+-0x4] ;  /* 0xfffffc04021c7981 */ /* 0x000f62000c1e1900 */
[----:B0-----:R-:W-:-:S05]  /*0290*/  IMAD.WIDE R14, R18, 0x4, R14 ;  /* 0x00000004120e7825 */ /* 0x001fca00078e020e */
[----:B------:R0:W2:Y:S01]  /*02a0*/  LDG.E R26, desc[UR4][R14.64] ;  /* 0x000000040e1a7981 */ /* 0x0000a2000c1e1900 */
[----:B------:R-:W-:-:S04]  /*02b0*/  IMAD.WIDE R12, R17, 0x4, R14 ;  /* 0x00000004110c7825 */ /* 0x000fc800078e020e */
[C---:B------:R-:W-:Y:S02]  /*02c0*/  IMAD.WIDE R4, R17.reuse, 0x4, R12 ;  /* 0x0000000411047825 */ /* 0x040fe400078e020c */
[----:B------:R-:W3:Y:S02]  /*02d0*/  LDG.E R12, desc[UR4][R12.64] ;  /* 0x000000040c0c7981 */ /* 0x000ee4000c1e1900 */
[C---:B------:R-:W-:Y:S02]  /*02e0*/  IMAD.WIDE R8, R17.reuse, 0x4, R4 ;  /* 0x0000000411087825 */ /* 0x040fe400078e0204 */
[----:B------:R-:W4:Y:S02]  /*02f0*/  LDG.E R4, desc[UR4][R4.64] ;  /* 0x0000000404047981 */ /* 0x000f24000c1e1900 */
[C---:B------:R-:W-:Y:S02]  /*0300*/  IMAD.WIDE R6, R17.reuse, 0x4, R8 ;  /* 0x0000000411067825 */ /* 0x040fe400078e0208 */
[----:B------:R-:W5:Y:S02]  /*0310*/  LDG.E R8, desc[UR4][R8.64] ;  /* 0x0000000408087981 */ /* 0x000f64000c1e1900 */
[----:B------:R-:W-:-:S02]  /*0320*/  IMAD.WIDE R10, R17, 0x4, R6 ;  /* 0x00000004110a7825 */ /* 0x000fc400078e0206 */
[----:B------:R-:W5:Y:S04]  /*0330*/  LDG.E R5, desc[UR4][R2.64] ;  /* 0x0000000402057981 */ /* 0x000f68000c1e1900 */
[----:B------:R-:W5:Y:S01]  /*0340*/  LDG.E R6, desc[UR4][R6.64] ;  /* 0x0000000406067981 */ /* 0x000f62000c1e1900 */
[----:B0-----:R-:W-:-:S03]  /*0350*/  IMAD.WIDE R14, R17, 0x4, R10 ;  /* 0x00000004110e7825 */ /* 0x001fc600078e020a */
[----:B------:R-:W5:Y:S04]  /*0360*/  LDG.E R10, desc[UR4][R10.64] ;  /* 0x000000040a0a7981 */ /* 0x000f68000c1e1900 */
[----:B------:R-:W5:Y:S04]  /*0370*/  LDG.E R13, desc[UR4][R14.64] ;  /* 0x000000040e0d7981 */ /* 0x000f68000c1e1900 */
[----:B------:R-:W5:Y:S04]  /*0380*/  LDG.E R7, desc[UR4][R2.64+0x4] ;  /* 0x0000040402077981 */ /* 0x000f68000c1e1900 */
[----:B------:R-:W5:Y:S01]  /*0390*/  LDG.E R9, desc[UR4][R2.64+0xc] ;  /* 0x00000c0402097981 */ /* 0x000f62000c1e1900 */
[----:B--2---:R-:W-:Y:S01]  /*03a0*/  FFMA R26, R25, R26, R24 ;  /* 0x0000001a191a7223 */ /* 0x004fe20000000018 */
[----:B------:R-:W-:-:S02]  /*03b0*/  IMAD.WIDE R24, R17, 0x4, R14 ;  /* 0x0000000411187825 */ /* 0x000fc400078e020e */
[----:B------:R-:W2:Y:S04]  /*03c0*/  LDG.E R14, desc[UR4][R2.64+0x8] ;  /* 0x00000804020e7981 */ /* 0x000ea8000c1e1900 */
[----:B------:R-:W2:Y:S01]  /*03d0*/  LDG.E R24, desc[UR4][R24.64] ;  /* 0x0000000418187981 */ /* 0x000ea2000c1e1900 */
[----:B---3--:R-:W-:Y:S01]  /*03e0*/  FFMA R12, R23, R12, R26 ;  /* 0x0000000c170c7223 */ /* 0x008fe2000000001a */
[----:B------:R-:W-:-:S03]  /*03f0*/  IADD3 R22, PT, PT, R22, 0x8, RZ ;  /* 0x0000000816167810 */ /* 0x000fc60007ffe0ff */
[----:B----4-:R-:W-:Y:S01]  /*0400*/  FFMA R29, R29, R4, R12 ;  /* 0x000000041d1d7223 */ /* 0x010fe2000000000c */
[----:B------:R-:W-:-:S03]  /*0410*/  ISETP.NE.AND P1, PT, R22, RZ, PT ;  /* 0x000000ff1600720c */ /* 0x000fc60003f25270 */
[----:B-----5:R-:W-:Y:S01]  /*0420*/  FFMA R8, R28, R8, R29 ;  /* 0x000000081c087223 */ /* 0x020fe2000000001d */
[----:B------:R-:W-:-:S03]  /*0430*/  IADD3 R4, P2, PT, R2, 0x20, RZ ;  /* 0x0000002002047810 */ /* 0x000fc60007f5e0ff */
[----:B------:R-:W-:Y:S01]  /*0440*/  FFMA R6, R5, R6, R8 ;  /* 0x0000000605067223 */ /* 0x000fe20000000008 */
[----:B------:R-:W-:Y:S02]  /*0450*/  IADD3.X R5, PT, PT, RZ, R3, RZ, P2, !PT ;  /* 0x00000003ff057210 */ /* 0x000fe400017fe4ff */
[----:B------:R-:W-:Y:S01]  /*0460*/  LEA R18, R17, R18, 0x3 ;  /* 0x0000001211127211 */ /* 0x000fe200078e18ff */
[----:B------:R-:W-:-:S04]  /*0470*/  FFMA R7, R7, R10, R6 ;  /* 0x0000000a07077223 */ /* 0x000fc80000000006 */
[----:B--2---:R-:W-:-:S04]  /*0480*/  FFMA R14, R14, R13, R7 ;  /* 0x0000000d0e0e7223 */ /* 0x004fc80000000007 */
[----:B------:R-:W-:Y:S01]  /*0490*/  FFMA R24, R9, R24, R14 ;  /* 0x0000001809187223 */ /* 0x000fe2000000000e */
[----:B------:R-:W-:Y:S06]  /*04a0*/  @P1 BRA `(.L_x_3) ;  /* 0xfffffffc005c1947 */ /* 0x000fec000383ffff */
.L_x_2:
[----:B------:R-:W-:Y:S05]  /*04b0*/  @!P0 BRA `(.L_x_1) ;  /* 0x0000000000fc8947 */ /* 0x000fea0003800000 */
[----:B------:R-:W-:Y:S02]  /*04c0*/  ISETP.GE.U32.AND P1, PT, R27, 0x4, PT ;  /* 0x000000041b00780c */ /* 0x000fe40003f26070 */
[----:B------:R-:W-:-:S04]  /*04d0*/  LOP3.LUT R14, R19, 0x3, RZ, 0xc0, !PT ;  /* 0x00000003130e7812 */ /* 0x000fc800078ec0ff */
[----:B------:R-:W-:-:S07]  /*04e0*/  ISETP.NE.AND P0, PT, R14, RZ, PT ;  /* 0x000000ff0e00720c */ /* 0x000fce0003f05270 */
[----:B------:R-:W-:Y:S06]  /*04f0*/  @!P1 BRA `(.L_x_4) ;  /* 0x00000000006c9947 */ /* 0x000fec0003800000 */
[----:B------:R-:W0:Y:S01]  /*0500*/  LDC.64 R4, c[0x0][0x388] ;  /* 0x0000e200ff047b82 */ /* 0x000e220000000a00 */
[----:B------:R-:W1:Y:S01]  /*0510*/  LDCU.64 UR6, c[0x0][0x380] ;  /* 0x00007000ff0677ac */ /* 0x000e620008000a00 */
[----:B------:R-:W-:Y:S01]  /*0520*/  IMAD R7, R21, R17, R0 ;  /* 0x0000001115077224 */ /* 0x000fe200078e0200 */
[CC--:B------:R-:W-:Y:S02]  /*0530*/  IADD3 R3, PT, PT, R20.reuse, R21.reuse, RZ ;  /* 0x0000001514037210 */ /* 0x0c0fe40007ffe0ff */
[----:B------:R-:W-:-:S03]  /*0540*/  IADD3 R8, P1, PT, R20, R21, RZ ;  /* 0x0000001514087210 */ /* 0x000fc60007f3e0ff */
[----:B------:R-:W2:Y:S01]  /*0550*/  LDC.64 R12, c[0x0][0x380] ;  /* 0x0000e000ff0c7b82 */ /* 0x000ea20000000a00 */
[----:B0-----:R-:W-:-:S04]  /*0560*/  IMAD.WIDE R4, R7, 0x4, R4 ;  /* 0x0000000407047825 */ /* 0x001fc800078e0204 */
[----:B------:R-:W-:Y:S02]  /*0570*/  IMAD.WIDE R6, R17, 0x4, R4 ;  /* 0x0000000411067825 */ /* 0x000fe400078e0204 */
[----:B------:R-:W3:Y:S02]  /*0580*/  LDG.E R4, desc[UR4][R4.64] ;  /* 0x0000000404047981 */ /* 0x000ee4000c1e1900 */
[----:B--2---:R-:W-:Y:S01]  /*0590*/  IMAD.WIDE.U32 R12, R3, 0x4, R12 ;  /* 0x00000004030c7825 */ /* 0x004fe200078e000c */
[----:B------:R-:W-:Y:S02]  /*05a0*/  IADD3.X R3, PT, PT, RZ, RZ, RZ, P1, !PT ;  /* 0x000000ffff037210 */ /* 0x000fe40000ffe4ff */
[----:B-1----:R-:W-:-:S03]  /*05b0*/  LEA R2, P1, R8, UR6, 0x2 ;  /* 0x0000000608027c11 */ /* 0x002fc6000f8210ff */
[----:B------:R-:W3:Y:S01]  /*05c0*/  LDG.E R13, desc[UR4][R12.64] ;  /* 0x000000040c0d7981 */ /* 0x000ee2000c1e1900 */
[----:B------:R-:W-:Y:S01]  /*05d0*/  LEA.HI.X R3, R8, UR7, R3, 0x2, P1 ;  /* 0x0000000708037c11 */ /* 0x000fe200088f1403 */
[C---:B------:R-:W-:Y:S02]  /*05e0*/  IMAD.WIDE R8, R17.reuse, 0x4, R6 ;  /* 0x0000000411087825 */ /* 0x040fe400078e0206 */
[----:B------:R-:W2:Y:S04]  /*05f0*/  LDG.E R6, desc[UR4][R6.64] ;  /* 0x0000000406067981 */ /* 0x000ea8000c1e1900 */
[----:B------:R-:W2:Y:S01]  /*0600*/  LDG.E R15, desc[UR4][R2.64+0x4] ;  /* 0x00000404020f7981 */ /* 0x000ea2000c1e1900 */
[----:B------:R-:W-:-:S03]  /*0610*/  IMAD.WIDE R10, R17, 0x4, R8 ;  /* 0x00000004110a7825 */ /* 0x000fc600078e0208 */
[----:B------:R-:W4:Y:S04]  /*0620*/  LDG.E R22, desc[UR4][R8.64] ;  /* 0x0000000408167981 */ /* 0x000f28000c1e1900 */
[----:B------:R-:W4:Y:S04]  /*0630*/  LDG.E R18, desc[UR4][R2.64+0x8] ;  /* 0x0000080402127981 */ /* 0x000f28000c1e1900 */
[----:B------:R-:W5:Y:S04]  /*0640*/  LDG.E R26, desc[UR4][R2.64+0xc] ;  /* 0x00000c04021a7981 */ /* 0x000f68000c1e1900 */
[----:B------:R-:W5:Y:S01]  /*0650*/  LDG.E R10, desc[UR4][R10.64] ;  /* 0x000000040a0a7981 */ /* 0x000f62000c1e1900 */
[----:B------:R-:W-:Y:S01]  /*0660*/  IADD3 R21, PT, PT, R21, 0x4, RZ ;  /* 0x0000000415157810 */ /* 0x000fe20007ffe0ff */
[----:B---3--:R-:W-:-:S04]  /*0670*/  FFMA R24, R13, R4, R24 ;  /* 0x000000040d187223 */ /* 0x008fc80000000018 */
[----:B--2---:R-:W-:-:S04]  /*0680*/  FFMA R15, R15, R6, R24 ;  /* 0x000000060f0f7223 */ /* 0x004fc80000000018 */
[----:B----4-:R-:W-:-:S04]  /*0690*/  FFMA R15, R18, R22, R15 ;  /* 0x00000016120f7223 */ /* 0x010fc8000000000f */
[----:B-----5:R-:W-:-:S07]  /*06a0*/  FFMA R24, R26, R10, R15 ;  /* 0x0000000a1a187223 */ /* 0x020fce000000000f */
.L_x_4:
[----:B------:R-:W-:Y:S05]  /*06b0*/  @!P0 BRA `(.L_x_1) ;  /* 0x00000000007c8947 */ /* 0x000fea0003800000 */
[----:B------:R-:W-:Y:S01]  /*06c0*/  ISETP.NE.AND P1, PT, R14, 0x1, PT ;  /* 0x000000010e00780c */ /* 0x000fe20003f25270 */
[----:B------:R-:W0:Y:S01]  /*06d0*/  LDC.64 R10, c[0x0][0x380] ;  /* 0x0000e000ff0a7b82 */ /* 0x000e220000000a00 */
[----:B------:R-:W-:-:S04]  /*06e0*/  LOP3.LUT R19, R19, 0x1, RZ, 0xc0, !PT ;  /* 0x0000000113137812 */ /* 0x000fc800078ec0ff */
[----:B------:R-:W-:-:S03]  /*06f0*/  ISETP.NE.U32.AND P0, PT, R19, 0x1, PT ;  /* 0x000000011300780c */ /* 0x000fc60003f05070 */
[----:B------:R-:W1:Y:S04]  /*0700*/  LDC.64 R8, c[0x0][0x388] ;  /* 0x0000e200ff087b82 */ /* 0x000e680000000a00 */
[CC--:B------:R-:W-:Y:S02]  /*0710*/  @P1 IADD3 R13, PT, PT, R20.reuse, R21.reuse, RZ ;  /* 0x00000015140d1210 */ /* 0x0c0fe40007ffe0ff */
[----:B------:R-:W-:Y:S02]  /*0720*/  @P1 IADD3 R12, P2, PT, R20, R21, RZ ;  /* 0x00000015140c1210 */ /* 0x000fe40007f5e0ff */
[----:B------:R-:W2:Y:S02]  /*0730*/  @P1 LDC.64 R2, c[0x0][0x380] ;  /* 0x0000e000ff021b82 */ /* 0x000ea40000000a00 */
[----:B------:R-:W-:-:S06]  /*0740*/  @P1 IADD3.X R14, PT, PT, RZ, RZ, RZ, P2, !PT ;  /* 0x000000ffff0e1210 */ /* 0x000fcc00017fe4ff */
[----:B------:R-:W3:Y:S01]  /*0750*/  LDC.64 R4, c[0x0][0x380] ;  /* 0x0000e000ff047b82 */ /* 0x000ee20000000a00 */
[----:B0-----:R-:W-:-:S04]  /*0760*/  @P1 IMAD.WIDE.U32 R10, R13, 0x4, R10 ;  /* 0x000000040d0a1825 */ /* 0x001fc800078e000a */
[C---:B------:R-:W-:Y:S01]  /*0770*/  @P1 IMAD R13, R21.reuse, R17, R0 ;  /* 0x00000011150d1224 */ /* 0x040fe200078e0200 */
[----:B------:R-:W-:Y:S01]  /*0780*/  @P1 IADD3 R21, PT, PT, R21, 0x2, RZ ;  /* 0x0000000215151810 */ /* 0x000fe20007ffe0ff */
[----:B------:R-:W4:Y:S01]  /*0790*/  @P1 LDG.E R11, desc[UR4][R10.64] ;  /* 0x000000040a0b1981 */ /* 0x000f22000c1e1900 */
[----:B------:R-:W0:Y:S01]  /*07a0*/  LDC.64 R6, c[0x0][0x388] ;  /* 0x0000e200ff067b82 */ /* 0x000e220000000a00 */
[----:B-1----:R-:W-:Y:S01]  /*07b0*/  @P1 IMAD.WIDE R8, R13, 0x4, R8 ;  /* 0x000000040d081825 */ /* 0x002fe200078e0208 */
[----:B------:R-:W-:Y:S02]  /*07c0*/  @!P0 IADD3 R15, PT, PT, R20, R21, RZ ;  /* 0x00000015140f8210 */ /* 0x000fe40007ffe0ff */
[----:B--2---:R-:W-:Y:S01]  /*07d0*/  @P1 LEA R2, P2, R12, R2, 0x2 ;  /* 0x000000020c021211 */ /* 0x004fe200078410ff */
[----:B------:R-:W-:-:S03]  /*07e0*/  @!P0 IMAD R21, R21, R17, R0 ;  /* 0x0000001115158224 */ /* 0x000fc600078e0200 */
[----:B------:R-:W-:Y:S01]  /*07f0*/  @P1 LEA.HI.X R3, R12, R3, R14, 0x2, P2 ;  /* 0x000000030c031211 */ /* 0x000fe200010f140e */
[----:B------:R-:W-:Y:S01]  /*0800*/  @P1 IMAD.WIDE R12, R17, 0x4, R8 ;  /* 0x00000004110c1825 */ /* 0x000fe200078e0208 */
[----:B------:R-:W4:Y:S03]  /*0810*/  @P1 LDG.E R14, desc[UR4][R8.64] ;  /* 0x00000004080e1981 */ /* 0x000f26000c1e1900 */
[----:B---3--:R-:W-:Y:S01]  /*0820*/  @!P0 IMAD.WIDE.U32 R4, R15, 0x4, R4 ;  /* 0x000000040f048825 */ /* 0x008fe200078e0004 */
[----:B------:R-:W2:Y:S04]  /*0830*/  @P1 LDG.E R2, desc[UR4][R2.64+0x4] ;  /* 0x0000040402021981 */ /* 0x000ea8000c1e1900 */
[----:B------:R-:W2:Y:S01]  /*0840*/  @P1 LDG.E R12, desc[UR4][R12.64] ;  /* 0x000000040c0c1981 */ /* 0x000ea2000c1e1900 */
[----:B0-----:R-:W-:-:S03]  /*0850*/  @!P0 IMAD.WIDE R6, R21, 0x4, R6 ;  /* 0x0000000415068825 */ /* 0x001fc600078e0206 */
[----:B------:R-:W3:Y:S04]  /*0860*/  @!P0 LDG.E R5, desc[UR4][R4.64] ;  /* 0x0000000404058981 */ /* 0x000ee8000c1e1900 */
[----:B------:R-:W3:Y:S01]  /*0870*/  @!P0 LDG.E R6, desc[UR4][R6.64] ;  /* 0x0000000406068981 */ /* 0x000ee2000c1e1900 */
[----:B----4-:R-:W-:-:S04]  /*0880*/  @P1 FFMA R11, R11, R14, R24 ;  /* 0x0000000e0b0b1223 */ /* 0x010fc80000000018 */
[----:B--2---:R-:W-:-:S04]  /*0890*/  @P1 FFMA R24, R2, R12, R11 ;  /* 0x0000000c02181223 */ /* 0x004fc8000000000b */
[----:B---3--:R-:W-:-:S07]  /*08a0*/  @!P0 FFMA R24, R5, R6, R24 ;  /* 0x0000000605188223 */ /* 0x008fce0000000018 */
.L_x_1:
[----:B------:R-:W0:Y:S01]  /*08b0*/  LDC.64 R2, c[0x0][0x390] ;  /* 0x0000e400ff027b82 */ /* 0x000e220000000a00 */
[----:B------:R-:W-:-:S04]  /*08c0*/  IMAD R17, R16, R17, R0 ;  /* 0x0000001110117224 */ /* 0x000fc800078e0200 */
[----:B0-----:R-:W-:-:S05]  /*08d0*/  IMAD.WIDE R2, R17, 0x4, R2 ;  /* 0x0000000411027825 */ /* 0x001fca00078e0202 */
[----:B------:R-:W-:Y:S01]  /*08e0*/  STG.E desc[UR4][R2.64], R24 ;  /* 0x0000001802007986 */ /* 0x000fe2000c101904 */
[----:B------:R-:W-:Y:S05]  /*08f0*/  EXIT ;  /* 0x000000000000794d */ /* 0x000fea0003800000 */
.L_x_5:
        /* <DEDUP_REMOVED lines=16> */
.L_x_7:


//--------------------- .nv.shared.reserved.0     --------------------------
	.section	.nv.shared.reserved.0,"aw",@nobits
	.weak		__nv_reservedSMEM_offset_0_alias
	.size		__nv_reservedSMEM_offset_0_alias, 0, 64
	.other		__nv_reservedSMEM_offset_0_alias,@"STO_CUDA_RESERVED_SHARED STV_DEFAULT"
__nv_reservedSMEM_offset_0_alias:
	.zero		0
	.zero		64


//--------------------- .nv.constant0.bn_infer_lastdim_kernel --------------------------
	.section	.nv.constant0.bn_infer_lastdim_kernel,"a",@progbits
	.sectionflags	@""
	.align	4
.nv.constant0.bn_infer_lastdim_kernel:
	.zero		956


//--------------------- .nv.constant0.gemm_naive_kernel --------------------------
	.section	.nv.constant0.gemm_naive_kernel,"a",@progbits
	.sectionflags	@""
	.align	4
.nv.constant0.gemm_naive_kernel:
	.zero		932


//--------------------- SYMBOLS --------------------------

	.type		.nv.reservedSmem.offset0,@object
	.size		.nv.reservedSmem.offset0,0x4
